//
// Generated by NVIDIA NVVM Compiler
//
// Compiler Build ID: CL-36424714
// Cuda compilation tools, release 13.0, V13.0.88
// Based on NVVM 20.0.0
//

.version 9.0
.target sm_100
.address_size 64

	// .globl	_Z18NormalDistributionPfi

.visible .entry _Z18NormalDistributionPfi(
	.param .u64 .ptr .align 1 _Z18NormalDistributionPfi_param_0,
	.param .u32 _Z18NormalDistributionPfi_param_1
)
{
	.reg .pred 	%p<8>;
	.reg .b32 	%r<6>;
	.reg .b32 	%f<34>;
	.reg .b64 	%rd<5>;

	ld.param.u64 	%rd2, [_Z18NormalDistributionPfi_param_0];
	ld.param.u32 	%r2, [_Z18NormalDistributionPfi_param_1];
	mov.u32 	%r3, %ntid.x;
	mov.u32 	%r4, %ctaid.x;
	mov.u32 	%r5, %tid.x;
	mad.lo.s32 	%r1, %r3, %r4, %r5;
	setp.ge.s32 	%p1, %r1, %r2;
	@%p1 bra 	$L__BB0_6;
	cvta.to.global.u64 	%rd3, %rd2;
	mul.wide.s32 	%rd4, %r1, 4;
	add.s64 	%rd1, %rd3, %rd4;
	ld.global.f32 	%f1, [%rd1];
	setp.le.f32 	%p2, %f1, 0f00000000;
	setp.ge.f32 	%p3, %f1, 0f3F800000;
	or.pred  	%p4, %p2, %p3;
	mov.f32 	%f33, 0f7FFFFFFF;
	@%p4 bra 	$L__BB0_5;
	add.f32 	%f2, %f1, 0fBF000000;
	abs.f32 	%f7, %f2;
	setp.geu.f32 	%p5, %f7, 0f3ED70A3D;
	@%p5 bra 	$L__BB0_4;
	mul.f32 	%f24, %f2, %f2;
	fma.rn.f32 	%f25, %f24, 0fC1CB874B, 0f42259096;
	fma.rn.f32 	%f26, %f24, %f25, 0fC194EB85;
	fma.rn.f32 	%f27, %f24, %f26, 0f40206C99;
	mul.f32 	%f28, %f2, %f27;
	fma.rn.f32 	%f29, %f24, 0f40485F81, 0fC1A87F78;
	fma.rn.f32 	%f30, %f24, %f29, 0f41B8AABD;
	fma.rn.f32 	%f31, %f24, %f30, 0fC1079380;
	fma.rn.f32 	%f32, %f24, %f31, 0f3F800000;
	div.rn.f32 	%f33, %f28, %f32;
	bra.uni 	$L__BB0_5;
$L__BB0_4:
	setp.gt.f32 	%p6, %f2, 0f00000000;
	mov.f32 	%f8, 0f3F800000;
	sub.f32 	%f9, %f8, %f1;
	selp.f32 	%f10, %f9, %f1, %p6;
	lg2.approx.f32 	%f11, %f10;
	mul.f32 	%f12, %f11, 0fBF317218;
	lg2.approx.f32 	%f13, %f12;
	mul.f32 	%f14, %f13, 0f3F317218;
	fma.rn.f32 	%f15, %f14, 0f34D49E28, 0f349B0EAC;
	fma.rn.f32 	%f16, %f14, %f15, 0f3806F590;
	fma.rn.f32 	%f17, %f14, %f16, 0f39CF3175;
	fma.rn.f32 	%f18, %f14, %f17, 0f3B7BB21F;
	fma.rn.f32 	%f19, %f14, %f18, 0f3CE2756C;
	fma.rn.f32 	%f20, %f14, %f19, 0f3E24A839;
	fma.rn.f32 	%f21, %f14, %f20, 0f3F79E636;
	fma.rn.f32 	%f22, %f14, %f21, 0f3EACC996;
	setp.lt.f32 	%p7, %f2, 0f00000000;
	neg.f32 	%f23, %f22;
	selp.f32 	%f33, %f23, %f22, %p7;
$L__BB0_5:
	st.global.f32 	[%rd1], %f33;
$L__BB0_6:
	ret;

}
	// .globl	_Z6CumSumPfi
.visible .entry _Z6CumSumPfi(
	.param .u64 .ptr .align 1 _Z6CumSumPfi_param_0,
	.param .u32 _Z6CumSumPfi_param_1
)
{
	.reg .pred 	%p<10>;
	.reg .b32 	%r<25>;
	.reg .b32 	%f<71>;
	.reg .b64 	%rd<25>;

	ld.param.u64 	%rd9, [_Z6CumSumPfi_param_0];
	ld.param.u32 	%r16, [_Z6CumSumPfi_param_1];
	cvta.to.global.u64 	%rd1, %rd9;
	mov.u32 	%r17, %tid.x;
	mul.lo.s32 	%r18, %r16, %r17;
	cvt.u64.u32 	%rd2, %r18;
	setp.lt.s32 	%p1, %r16, 1;
	@%p1 bra 	$L__BB1_13;
	and.b32  	%r1, %r16, 15;
	setp.lt.u32 	%p2, %r16, 16;
	mov.f32 	%f67, 0f00000000;
	mov.b32 	%r22, 0;
	@%p2 bra 	$L__BB1_4;
	and.b32  	%r22, %r16, 2147483632;
	neg.s32 	%r20, %r22;
	shl.b64 	%rd10, %rd2, 2;
	add.s64 	%rd11, %rd10, %rd1;
	add.s64 	%rd23, %rd11, 32;
	mov.f32 	%f67, 0f00000000;
$L__BB1_3:
	.pragma "nounroll";
	ld.global.f32 	%f12, [%rd23+-32];
	add.f32 	%f13, %f67, %f12;
	st.global.f32 	[%rd23+-32], %f13;
	ld.global.f32 	%f14, [%rd23+-28];
	add.f32 	%f15, %f13, %f14;
	st.global.f32 	[%rd23+-28], %f15;
	ld.global.f32 	%f16, [%rd23+-24];
	add.f32 	%f17, %f15, %f16;
	st.global.f32 	[%rd23+-24], %f17;
	ld.global.f32 	%f18, [%rd23+-20];
	add.f32 	%f19, %f17, %f18;
	st.global.f32 	[%rd23+-20], %f19;
	ld.global.f32 	%f20, [%rd23+-16];
	add.f32 	%f21, %f19, %f20;
	st.global.f32 	[%rd23+-16], %f21;
	ld.global.f32 	%f22, [%rd23+-12];
	add.f32 	%f23, %f21, %f22;
	st.global.f32 	[%rd23+-12], %f23;
	ld.global.f32 	%f24, [%rd23+-8];
	add.f32 	%f25, %f23, %f24;
	st.global.f32 	[%rd23+-8], %f25;
	ld.global.f32 	%f26, [%rd23+-4];
	add.f32 	%f27, %f25, %f26;
	st.global.f32 	[%rd23+-4], %f27;
	ld.global.f32 	%f28, [%rd23];
	add.f32 	%f29, %f27, %f28;
	st.global.f32 	[%rd23], %f29;
	ld.global.f32 	%f30, [%rd23+4];
	add.f32 	%f31, %f29, %f30;
	st.global.f32 	[%rd23+4], %f31;
	ld.global.f32 	%f32, [%rd23+8];
	add.f32 	%f33, %f31, %f32;
	st.global.f32 	[%rd23+8], %f33;
	ld.global.f32 	%f34, [%rd23+12];
	add.f32 	%f35, %f33, %f34;
	st.global.f32 	[%rd23+12], %f35;
	ld.global.f32 	%f36, [%rd23+16];
	add.f32 	%f37, %f35, %f36;
	st.global.f32 	[%rd23+16], %f37;
	ld.global.f32 	%f38, [%rd23+20];
	add.f32 	%f39, %f37, %f38;
	st.global.f32 	[%rd23+20], %f39;
	ld.global.f32 	%f40, [%rd23+24];
	add.f32 	%f41, %f39, %f40;
	st.global.f32 	[%rd23+24], %f41;
	ld.global.f32 	%f42, [%rd23+28];
	add.f32 	%f67, %f41, %f42;
	st.global.f32 	[%rd23+28], %f67;
	add.s32 	%r20, %r20, 16;
	add.s64 	%rd23, %rd23, 64;
	setp.ne.s32 	%p3, %r20, 0;
	@%p3 bra 	$L__BB1_3;
$L__BB1_4:
	setp.eq.s32 	%p4, %r1, 0;
	@%p4 bra 	$L__BB1_13;
	and.b32  	%r7, %r16, 7;
	setp.lt.u32 	%p5, %r1, 8;
	@%p5 bra 	$L__BB1_7;
	cvt.u64.u32 	%rd12, %r22;
	add.s64 	%rd13, %rd12, %rd2;
	shl.b64 	%rd14, %rd13, 2;
	add.s64 	%rd15, %rd1, %rd14;
	ld.global.f32 	%f43, [%rd15];
	add.f32 	%f44, %f67, %f43;
	st.global.f32 	[%rd15], %f44;
	ld.global.f32 	%f45, [%rd15+4];
	add.f32 	%f46, %f44, %f45;
	st.global.f32 	[%rd15+4], %f46;
	ld.global.f32 	%f47, [%rd15+8];
	add.f32 	%f48, %f46, %f47;
	st.global.f32 	[%rd15+8], %f48;
	ld.global.f32 	%f49, [%rd15+12];
	add.f32 	%f50, %f48, %f49;
	st.global.f32 	[%rd15+12], %f50;
	ld.global.f32 	%f51, [%rd15+16];
	add.f32 	%f52, %f50, %f51;
	st.global.f32 	[%rd15+16], %f52;
	ld.global.f32 	%f53, [%rd15+20];
	add.f32 	%f54, %f52, %f53;
	st.global.f32 	[%rd15+20], %f54;
	ld.global.f32 	%f55, [%rd15+24];
	add.f32 	%f56, %f54, %f55;
	st.global.f32 	[%rd15+24], %f56;
	ld.global.f32 	%f57, [%rd15+28];
	add.f32 	%f67, %f56, %f57;
	st.global.f32 	[%rd15+28], %f67;
	add.s32 	%r22, %r22, 8;
$L__BB1_7:
	setp.eq.s32 	%p6, %r7, 0;
	@%p6 bra 	$L__BB1_13;
	and.b32  	%r10, %r16, 3;
	setp.lt.u32 	%p7, %r7, 4;
	@%p7 bra 	$L__BB1_10;
	cvt.u64.u32 	%rd16, %r22;
	add.s64 	%rd17, %rd16, %rd2;
	shl.b64 	%rd18, %rd17, 2;
	add.s64 	%rd19, %rd1, %rd18;
	ld.global.f32 	%f58, [%rd19];
	add.f32 	%f59, %f67, %f58;
	st.global.f32 	[%rd19], %f59;
	ld.global.f32 	%f60, [%rd19+4];
	add.f32 	%f61, %f59, %f60;
	st.global.f32 	[%rd19+4], %f61;
	ld.global.f32 	%f62, [%rd19+8];
	add.f32 	%f63, %f61, %f62;
	st.global.f32 	[%rd19+8], %f63;
	ld.global.f32 	%f64, [%rd19+12];
	add.f32 	%f67, %f63, %f64;
	st.global.f32 	[%rd19+12], %f67;
	add.s32 	%r22, %r22, 4;
$L__BB1_10:
	setp.eq.s32 	%p8, %r10, 0;
	@%p8 bra 	$L__BB1_13;
	cvt.u64.u32 	%rd20, %r22;
	add.s64 	%rd21, %rd20, %rd2;
	shl.b64 	%rd22, %rd21, 2;
	add.s64 	%rd24, %rd1, %rd22;
	neg.s32 	%r24, %r10;
$L__BB1_12:
	.pragma "nounroll";
	ld.global.f32 	%f65, [%rd24];
	add.f32 	%f67, %f67, %f65;
	st.global.f32 	[%rd24], %f67;
	add.s64 	%rd24, %rd24, 4;
	add.s32 	%r24, %r24, 1;
	setp.ne.s32 	%p9, %r24, 0;
	@%p9 bra 	$L__BB1_12;
$L__BB1_13:
	ret;

}


// ===== COMPILED SASS (sm_100) =====

	.target	sm_100

	.elftype	@"ET_EXEC"


//--------------------- .note.nv.tkinfo           --------------------------
	.section	.note.nv.tkinfo,"",@"SHT_NOTE"
	.sectionflags	@"SHF_NOTE_NV_TKINFO"
	.tkinfo
        /*0018*/ 	.word	0x00000002
        /*0030*/ 	.string	""
        /*0030*/ 	.string	"ptxas"
        /*0030*/ 	.string	"Cuda compilation tools, release 13.0, V13.0.88"
        /*0030*/ 	.string	"Build cuda_13.0.r13.0/compiler.36424714_0"
        /*0030*/ 	.string	"-arch sm_100 -m 64 "



//--------------------- .note.nv.cuinfo           --------------------------
	.section	.note.nv.cuinfo,"",@"SHT_NOTE"
	.sectionflags	@"SHF_NOTE_NV_CUINFO"
        /*0018*/ 	.short	0x0002
        /*001a*/ 	.short	0x0064
        /*001c*/ 	.short	0x0082
	.zero		2


//--------------------- .nv.info                  --------------------------
	.section	.nv.info,"",@"SHT_CUDA_INFO"
	.align	4


	//----- nvinfo : EIATTR_REGCOUNT
	.align		4
        /*0000*/ 	.byte	0x04, 0x2f
        /*0002*/ 	.short	(.L_1 - .L_0)
	.align		4
.L_0:
        /*0004*/ 	.word	index@(_Z18NormalDistributionPfi)
        /*0008*/ 	.word	0x00000011


	//----- nvinfo : EIATTR_FRAME_SIZE
	.align		4
.L_1:
        /*000c*/ 	.byte	0x04, 0x11
        /*000e*/ 	.short	(.L_3 - .L_2)
	.align		4
.L_2:
        /*0010*/ 	.word	index@($__internal_0_$__cuda_sm3x_div_rn_noftz_f32_slowpath)
        /*0014*/ 	.word	0x00000000


	//----- nvinfo : EIATTR_FRAME_SIZE
	.align		4
.L_3:
        /*0018*/ 	.byte	0x04, 0x11
        /*001a*/ 	.short	(.L_5 - .L_4)
	.align		4
.L_4:
        /*001c*/ 	.word	index@(_Z18NormalDistributionPfi)
        /*0020*/ 	.word	0x00000000


	//----- nvinfo : EIATTR_REGCOUNT
	.align		4
.L_5:
        /*0024*/ 	.byte	0x04, 0x2f
        /*0026*/ 	.short	(.L_7 - .L_6)
	.align		4
.L_6:
        /*0028*/ 	.word	index@(_Z6CumSumPfi)
        /*002c*/ 	.word	0x0000001f


	//----- nvinfo : EIATTR_FRAME_SIZE
	.align		4
.L_7:
        /*0030*/ 	.byte	0x04, 0x11
        /*0032*/ 	.short	(.L_9 - .L_8)
	.align		4
.L_8:
        /*0034*/ 	.word	index@(_Z6CumSumPfi)
        /*0038*/ 	.word	0x00000000


	//----- nvinfo : EIATTR_MIN_STACK_SIZE
	.align		4
.L_9:
        /*003c*/ 	.byte	0x04, 0x12
        /*003e*/ 	.short	(.L_11 - .L_10)
	.align		4
.L_10:
        /*0040*/ 	.word	index@(_Z6CumSumPfi)
        /*0044*/ 	.word	0x00000000


	//----- nvinfo : EIATTR_MIN_STACK_SIZE
	.align		4
.L_11:
        /*0048*/ 	.byte	0x04, 0x12
        /*004a*/ 	.short	(.L_13 - .L_12)
	.align		4
.L_12:
        /*004c*/ 	.word	index@(_Z18NormalDistributionPfi)
        /*0050*/ 	.word	0x00000000
.L_13:


//--------------------- .nv.compat                --------------------------
	.section	.nv.compat,"",@"SHT_CUDA_COMPAT_INFO"
	.align	4
        /*0000*/ 	.byte	0x02, 0x09, 0x00, 0x00, 0x02, 0x02, 0x01, 0x00, 0x02, 0x05, 0x05, 0x00, 0x03, 0x07, 0x01, 0x01
        /*0010*/ 	.byte	0x02, 0x03, 0x00, 0x00, 0x02, 0x06, 0x01, 0x00, 0x04, 0x0b, 0x08, 0x00, 0x01, 0x00, 0x00, 0x00
        /*0020*/ 	.byte	0x00, 0x00, 0x00, 0x00


//--------------------- .nv.info._Z6CumSumPfi     --------------------------
	.section	.nv.info._Z6CumSumPfi,"",@"SHT_CUDA_INFO"
	.sectionflags	@""
	.align	4


	//----- nvinfo : EIATTR_CUDA_API_VERSION
	.align		4
        /*0000*/ 	.byte	0x04, 0x37
        /*0002*/ 	.short	(.L_15 - .L_14)
.L_14:
        /*0004*/ 	.word	0x00000082


	//----- nvinfo : EIATTR_KPARAM_INFO
	.align		4
.L_15:
        /*0008*/ 	.byte	0x04, 0x17
        /*000a*/ 	.short	(.L_17 - .L_16)
.L_16:
        /*000c*/ 	.word	0x00000000
        /*0010*/ 	.short	0x0001
        /*0012*/ 	.short	0x0008
        /*0014*/ 	.byte	0x00, 0xf0, 0x11, 0x00


	//----- nvinfo : EIATTR_KPARAM_INFO
	.align		4
.L_17:
        /*0018*/ 	.byte	0x04, 0x17
        /*001a*/ 	.short	(.L_19 - .L_18)
.L_18:
        /*001c*/ 	.word	0x00000000
        /*0020*/ 	.short	0x0000
        /*0022*/ 	.short	0x0000
        /*0024*/ 	.byte	0x00, 0xf5, 0x21, 0x00


	//----- nvinfo : EIATTR_SPARSE_MMA_MASK
	.align		4
.L_19:
        /*0028*/ 	.byte	0x03, 0x50
        /*002a*/ 	.short	0x0000


	//----- nvinfo : EIATTR_MAXREG_COUNT
	.align		4
        /*002c*/ 	.byte	0x03, 0x1b
        /*002e*/ 	.short	0x00ff


	//----- nvinfo : EIATTR_MERCURY_ISA_VERSION
	.align		4
        /*0030*/ 	.byte	0x03, 0x5f
        /*0032*/ 	.short	0x0101


	//----- nvinfo : EIATTR_VRC_CTA_INIT_COUNT
	.align		4
        /*0034*/ 	.byte	0x02, 0x4a
	.zero		1
	.zero		1


	//----- nvinfo : EIATTR_EXIT_INSTR_OFFSETS
	.align		4
        /*0038*/ 	.byte	0x04, 0x1c
        /*003a*/ 	.short	(.L_21 - .L_20)


	//   ....[0]....
.L_20:
        /*003c*/ 	.word	0x00000030


	//   ....[1]....
        /*0040*/ 	.word	0x000004c0


	//   ....[2]....
        /*0044*/ 	.word	0x000006f0


	//   ....[3]....
        /*0048*/ 	.word	0x00000860


	//   ....[4]....
        /*004c*/ 	.word	0x00000970


	//----- nvinfo : EIATTR_CBANK_PARAM_SIZE
	.align		4
.L_21:
        /*0050*/ 	.byte	0x03, 0x19
        /*0052*/ 	.short	0x000c


	//----- nvinfo : EIATTR_PARAM_CBANK
	.align		4
        /*0054*/ 	.byte	0x04, 0x0a
        /*0056*/ 	.short	(.L_23 - .L_22)
	.align		4
.L_22:
        /*0058*/ 	.word	index@(.nv.constant0._Z6CumSumPfi)
        /*005c*/ 	.short	0x0380
        /*005e*/ 	.short	0x000c


	//----- nvinfo : EIATTR_SW_WAR
	.align		4
.L_23:
        /*0060*/ 	.byte	0x04, 0x36
        /*0062*/ 	.short	(.L_25 - .L_24)
.L_24:
        /*0064*/ 	.word	0x00000008
.L_25:


//--------------------- .nv.info._Z18NormalDistributionPfi --------------------------
	.section	.nv.info._Z18NormalDistributionPfi,"",@"SHT_CUDA_INFO"
	.sectionflags	@""
	.align	4


	//----- nvinfo : EIATTR_CUDA_API_VERSION
	.align		4
        /*0000*/ 	.byte	0x04, 0x37
        /*0002*/ 	.short	(.L_27 - .L_26)
.L_26:
        /*0004*/ 	.word	0x00000082


	//----- nvinfo : EIATTR_KPARAM_INFO
	.align		4
.L_27:
        /*0008*/ 	.byte	0x04, 0x17
        /*000a*/ 	.short	(.L_29 - .L_28)
.L_28:
        /*000c*/ 	.word	0x00000000
        /*0010*/ 	.short	0x0001
        /*0012*/ 	.short	0x0008
        /*0014*/ 	.byte	0x00, 0xf0, 0x11, 0x00


	//----- nvinfo : EIATTR_KPARAM_INFO
	.align		4
.L_29:
        /*0018*/ 	.byte	0x04, 0x17
        /*001a*/ 	.short	(.L_31 - .L_30)
.L_30:
        /*001c*/ 	.word	0x00000000
        /*0020*/ 	.short	0x0000
        /*0022*/ 	.short	0x0000
        /*0024*/ 	.byte	0x00, 0xf5, 0x21, 0x00


	//----- nvinfo : EIATTR_SPARSE_MMA_MASK
	.align		4
.L_31:
        /*0028*/ 	.byte	0x03, 0x50
        /*002a*/ 	.short	0x0000


	//----- nvinfo : EIATTR_MAXREG_COUNT
	.align		4
        /*002c*/ 	.byte	0x03, 0x1b
        /*002e*/ 	.short	0x00ff


	//----- nvinfo : EIATTR_MERCURY_ISA_VERSION
	.align		4
        /*0030*/ 	.byte	0x03, 0x5f
        /*0032*/ 	.short	0x0101


	//----- nvinfo : EIATTR_VRC_CTA_INIT_COUNT
	.align		4
        /*0034*/ 	.byte	0x02, 0x4a
	.zero		1
	.zero		1


	//----- nvinfo : EIATTR_EXIT_INSTR_OFFSETS
	.align		4
        /*0038*/ 	.byte	0x04, 0x1c
        /*003a*/ 	.short	(.L_33 - .L_32)


	//   ....[0]....
.L_32:
        /*003c*/ 	.word	0x00000070


	//   ....[1]....
        /*0040*/ 	.word	0x00000470


	//----- nvinfo : EIATTR_CRS_STACK_SIZE
	.align		4
.L_33:
        /*0044*/ 	.byte	0x04, 0x1e
        /*0046*/ 	.short	(.L_35 - .L_34)
.L_34:
        /*0048*/ 	.word	0x00000000


	//----- nvinfo : EIATTR_CBANK_PARAM_SIZE
	.align		4
.L_35:
        /*004c*/ 	.byte	0x03, 0x19
        /*004e*/ 	.short	0x000c


	//----- nvinfo : EIATTR_PARAM_CBANK
	.align		4
        /*0050*/ 	.byte	0x04, 0x0a
        /*0052*/ 	.short	(.L_37 - .L_36)
	.align		4
.L_36:
        /*0054*/ 	.word	index@(.nv.constant0._Z18NormalDistributionPfi)
        /*0058*/ 	.short	0x0380
        /*005a*/ 	.short	0x000c


	//----- nvinfo : EIATTR_SW_WAR
	.align		4
.L_37:
        /*005c*/ 	.byte	0x04, 0x36
        /*005e*/ 	.short	(.L_39 - .L_38)
.L_38:
        /*0060*/ 	.word	0x00000008
.L_39:


//--------------------- .nv.callgraph             --------------------------
	.section	.nv.callgraph,"",@"SHT_CUDA_CALLGRAPH"
	.align	4
	.sectionentsize	8
	.align		4
        /*0000*/ 	.word	0x00000000
	.align		4
        /*0004*/ 	.word	0xffffffff
	.align		4
        /*0008*/ 	.word	0x00000000
	.align		4
        /*000c*/ 	.word	0xfffffffe
	.align		4
        /*0010*/ 	.word	0x00000000
	.align		4
        /*0014*/ 	.word	0xfffffffd
	.align		4
        /*0018*/ 	.word	0x00000000
	.align		4
        /*001c*/ 	.word	0xfffffffc


//--------------------- .text._Z6CumSumPfi        --------------------------
	.section	.text._Z6CumSumPfi,"ax",@progbits
	.align	128
        .global         _Z6CumSumPfi
        .type           _Z6CumSumPfi,@function
        .size           _Z6CumSumPfi,(.L_x_24 - _Z6CumSumPfi)
        .other          _Z6CumSumPfi,@"STO_CUDA_ENTRY STV_DEFAULT"
_Z6CumSumPfi:
.text._Z6CumSumPfi:
[----:B------:R-:W-:Y:S08]  /*0000*/  LDC R1, c[0x0][0x37c] ;  /* 0x0000df00ff017b82 */ /* 0x000ff00000000800 */
[----:B------:R-:W0:Y:S02]  /*0010*/  LDC R4, c[0x0][0x388] ;  /* 0x0000e200ff047b82 */ /* 0x000e240000000800 */
[----:B0-----:R-:W-:-:S13]  /*0020*/  ISETP.GE.AND P0, PT, R4, 0x1, PT ;  /* 0x000000010400780c */ /* 0x001fda0003f06270 */
[----:B------:R-:W-:Y:S05]  /*0030*/  @!P0 EXIT ;  /* 0x000000000000894d */ /* 0x000fea0003800000 */
[----:B------:R-:W0:Y:S01]  /*0040*/  S2R R5, SR_TID.X ;  /* 0x0000000000057919 */ /* 0x000e220000002100 */
[C---:B------:R-:W-:Y:S01]  /*0050*/  ISETP.GE.U32.AND P1, PT, R4.reuse, 0x10, PT ;  /* 0x000000100400780c */ /* 0x040fe20003f26070 */
[----:B------:R-:W1:Y:S01]  /*0060*/  LDCU.64 UR4, c[0x0][0x358] ;  /* 0x00006b00ff0477ac */ /* 0x000e620008000a00 */
[----:B------:R-:W-:Y:S01]  /*0070*/  LOP3.LUT R26, R4, 0xf, RZ, 0xc0, !PT ;  /* 0x0000000f041a7812 */ /* 0x000fe200078ec0ff */
[----:B------:R-:W-:Y:S02]  /*0080*/  HFMA2 R17, -RZ, RZ, 0, 0 ;  /* 0x00000000ff117431 */ /* 0x000fe400000001ff */
[----:B------:R-:W-:Y:S01]  /*0090*/  IMAD.MOV.U32 R0, RZ, RZ, RZ ;  /* 0x000000ffff007224 */ /* 0x000fe200078e00ff */
[----:B------:R-:W-:Y:S01]  /*00a0*/  ISETP.NE.AND P0, PT, R26, RZ, PT ;  /* 0x000000ff1a00720c */ /* 0x000fe20003f05270 */
[----:B0-----:R-:W-:-:S06]  /*00b0*/  IMAD R5, R5, R4, RZ ;  /* 0x0000000405057224 */ /* 0x001fcc00078e02ff */
[----:B-1----:R-:W-:Y:S06]  /*00c0*/  @!P1 BRA `(.L_x_0) ;  /* 0x0000000000fc9947 */ /* 0x002fec0003800000 */
[----:B------:R-:W0:Y:S01]  /*00d0*/  LDCU.64 UR6, c[0x0][0x380] ;  /* 0x00007000ff0677ac */ /* 0x000e220008000a00 */
[----:B------:R-:W-:Y:S02]  /*00e0*/  LOP3.LUT R0, R4, 0x7ffffff0, RZ, 0xc0, !PT ;  /* 0x7ffffff004007812 */ /* 0x000fe400078ec0ff */
[----:B------:R-:W-:-:S03]  /*00f0*/  MOV R17, RZ ;  /* 0x000000ff00117202 */ /* 0x000fc60000000f00 */
[----:B------:R-:W-:Y:S01]  /*0100*/  IMAD.MOV R6, RZ, RZ, -R0 ;  /* 0x000000ffff067224 */ /* 0x000fe200078e0a00 */
[----:B0-----:R-:W-:-:S04]  /*0110*/  LEA R7, P1, R5, UR6, 0x2 ;  /* 0x0000000605077c11 */ /* 0x001fc8000f8210ff */
[----:B------:R-:W-:Y:S02]  /*0120*/  IADD3 R7, P2, PT, R7, 0x20, RZ ;  /* 0x0000002007077810 */ /* 0x000fe40007f5e0ff */
[----:B------:R-:W-:-:S04]  /*0130*/  LEA.HI.X R8, R5, UR7, RZ, 0x2, P1 ;  /* 0x0000000705087c11 */ /* 0x000fc800088f14ff */
[----:B------:R-:W-:-:S07]  /*0140*/  IADD3.X R8, PT, PT, RZ, R8, RZ, P2, !PT ;  /* 0x00000008ff087210 */ /* 0x000fce00017fe4ff */
.L_x_1:
[----:B--2---:R-:W-:Y:S01]  /*0150*/  IMAD.MOV.U32 R2, RZ, RZ, R7 ;  /* 0x000000ffff027224 */ /* 0x004fe200078e0007 */
[----:B------:R-:W-:-:S05]  /*0160*/  MOV R3, R8 ;  /* 0x0000000800037202 */ /* 0x000fca0000000f00 */
[----:B------:R-:W2:Y:S04]  /*0170*/  LDG.E R18, desc[UR4][R2.64+-0x20] ;  /* 0xffffe00402127981 */ /* 0x000ea8000c1e1900 */
[----:B------:R-:W3:Y:S04]  /*0180*/  LDG.E R20, desc[UR4][R2.64+-0x1c] ;  /* 0xffffe40402147981 */ /* 0x000ee8000c1e1900 */
[----:B------:R-:W4:Y:S04]  /*0190*/  LDG.E R22, desc[UR4][R2.64+-0x18] ;  /* 0xffffe80402167981 */ /* 0x000f28000c1e1900 */
[----:B------:R-:W5:Y:S04]  /*01a0*/  LDG.E R24, desc[UR4][R2.64+-0x14] ;  /* 0xffffec0402187981 */ /* 0x000f68000c1e1900 */
        /* <DEDUP_REMOVED lines=11> */
[----:B------:R-:W5:Y:S01]  /*0260*/  LDG.E R15, desc[UR4][R2.64+0x1c] ;  /* 0x00001c04020f7981 */ /* 0x000f62000c1e1900 */
[----:B------:R-:W-:-:S05]  /*0270*/  VIADD R6, R6, 0x10 ;  /* 0x0000001006067836 */ /* 0x000fca0000000000 */
[----:B------:R-:W-:Y:S01]  /*0280*/  ISETP.NE.AND P1, PT, R6, RZ, PT ;  /* 0x000000ff0600720c */ /* 0x000fe20003f25270 */
[----:B--2---:R-:W-:-:S04]  /*0290*/  FADD R17, R18, R17 ;  /* 0x0000001112117221 */ /* 0x004fc80000000000 */
[----:B---3--:R-:W-:Y:S01]  /*02a0*/  FADD R19, R17, R20 ;  /* 0x0000001411137221 */ /* 0x008fe20000000000 */
[----:B------:R-:W-:Y:S03]  /*02b0*/  STG.E desc[UR4][R2.64+-0x20], R17 ;  /* 0xffffe01102007986 */ /* 0x000fe6000c101904 */
[----:B----4-:R-:W-:Y:S01]  /*02c0*/  FADD R21, R19, R22 ;  /* 0x0000001613157221 */ /* 0x010fe20000000000 */
[----:B------:R-:W-:Y:S03]  /*02d0*/  STG.E desc[UR4][R2.64+-0x1c], R19 ;  /* 0xffffe41302007986 */ /* 0x000fe6000c101904 */
[----:B-----5:R-:W-:Y:S01]  /*02e0*/  FADD R23, R21, R24 ;  /* 0x0000001815177221 */ /* 0x020fe20000000000 */
[----:B------:R-:W-:Y:S03]  /*02f0*/  STG.E desc[UR4][R2.64+-0x18], R21 ;  /* 0xffffe81502007986 */ /* 0x000fe6000c101904 */
[----:B------:R-:W-:Y:S01]  /*0300*/  FADD R25, R23, R28 ;  /* 0x0000001c17197221 */ /* 0x000fe20000000000 */
        /* <DEDUP_REMOVED lines=8> */
[----:B------:R0:W-:Y:S03]  /*0390*/  STG.E desc[UR4][R2.64+-0x4], R7 ;  /* 0xfffffc0702007986 */ /* 0x0001e6000c101904 */
[----:B------:R-:W-:Y:S01]  /*03a0*/  FADD R9, R8, R9 ;  /* 0x0000000908097221 */ /* 0x000fe20000000000 */
[----:B------:R1:W-:Y:S03]  /*03b0*/  STG.E desc[UR4][R2.64], R8 ;  /* 0x0000000802007986 */ /* 0x0003e6000c101904 */
[----:B------:R-:W-:Y:S01]  /*03c0*/  FADD R10, R9, R10 ;  /* 0x0000000a090a7221 */ /* 0x000fe20000000000 */
[----:B------:R2:W-:Y:S03]  /*03d0*/  STG.E desc[UR4][R2.64+0x4], R9 ;  /* 0x0000040902007986 */ /* 0x0005e6000c101904 */
[----:B------:R-:W-:Y:S01]  /*03e0*/  FADD R11, R10, R11 ;  /* 0x0000000b0a0b7221 */ /* 0x000fe20000000000 */
[----:B0-----:R-:W-:Y:S01]  /*03f0*/  IADD3 R7, P2, PT, R2, 0x40, RZ ;  /* 0x0000004002077810 */ /* 0x001fe20007f5e0ff */
[----:B------:R2:W-:Y:S02]  /*0400*/  STG.E desc[UR4][R2.64+0x8], R10 ;  /* 0x0000080a02007986 */ /* 0x0005e4000c101904 */
[----:B------:R-:W-:Y:S01]  /*0410*/  FADD R12, R11, R12 ;  /* 0x0000000c0b0c7221 */ /* 0x000fe20000000000 */
[----:B-1----:R-:W-:Y:S01]  /*0420*/  IADD3.X R8, PT, PT, RZ, R3, RZ, P2, !PT ;  /* 0x00000003ff087210 */ /* 0x002fe200017fe4ff */
[----:B------:R2:W-:Y:S02]  /*0430*/  STG.E desc[UR4][R2.64+0xc], R11 ;  /* 0x00000c0b02007986 */ /* 0x0005e4000c101904 */
[----:B------:R-:W-:-:S02]  /*0440*/  FADD R13, R12, R13 ;  /* 0x0000000d0c0d7221 */ /* 0x000fc40000000000 */
[----:B------:R2:W-:Y:S02]  /*0450*/  STG.E desc[UR4][R2.64+0x10], R12 ;  /* 0x0000100c02007986 */ /* 0x0005e4000c101904 */
[----:B------:R-:W-:Y:S02]  /*0460*/  FADD R14, R13, R14 ;  /* 0x0000000e0d0e7221 */ /* 0x000fe40000000000 */
[----:B------:R2:W-:Y:S02]  /*0470*/  STG.E desc[UR4][R2.64+0x14], R13 ;  /* 0x0000140d02007986 */ /* 0x0005e4000c101904 */
[----:B------:R-:W-:Y:S02]  /*0480*/  FADD R17, R14, R15 ;  /* 0x0000000f0e117221 */ /* 0x000fe40000000000 */
[----:B------:R2:W-:Y:S04]  /*0490*/  STG.E desc[UR4][R2.64+0x18], R14 ;  /* 0x0000180e02007986 */ /* 0x0005e8000c101904 */
[----:B------:R2:W-:Y:S01]  /*04a0*/  STG.E desc[UR4][R2.64+0x1c], R17 ;  /* 0x00001c1102007986 */ /* 0x0005e2000c101904 */
[----:B------:R-:W-:Y:S05]  /*04b0*/  @P1 BRA `(.L_x_1) ;  /* 0xfffffffc00241947 */ /* 0x000fea000383ffff */
.L_x_0:
[----:B------:R-:W-:Y:S05]  /*04c0*/  @!P0 EXIT ;  /* 0x000000000000894d */ /* 0x000fea0003800000 */
[----:B------:R-:W-:Y:S02]  /*04d0*/  ISETP.GE.U32.AND P1, PT, R26, 0x8, PT ;  /* 0x000000081a00780c */ /* 0x000fe40003f26070 */
[----:B------:R-:W-:-:S04]  /*04e0*/  LOP3.LUT R22, R4, 0x7, RZ, 0xc0, !PT ;  /* 0x0000000704167812 */ /* 0x000fc800078ec0ff */
[----:B------:R-:W-:-:S07]  /*04f0*/  ISETP.NE.AND P0, PT, R22, RZ, PT ;  /* 0x000000ff1600720c */ /* 0x000fce0003f05270 */
[----:B------:R-:W-:Y:S06]  /*0500*/  @!P1 BRA `(.L_x_2) ;  /* 0x0000000000789947 */ /* 0x000fec0003800000 */
[----:B------:R-:W0:Y:S01]  /*0510*/  LDCU.64 UR6, c[0x0][0x380] ;  /* 0x00007000ff0677ac */ /* 0x000e220008000a00 */
[----:B--2---:R-:W-:-:S05]  /*0520*/  IADD3 R3, P1, PT, R0, R5, RZ ;  /* 0x0000000500037210 */ /* 0x004fca0007f3e0ff */
[----:B------:R-:W-:Y:S01]  /*0530*/  IMAD.X R6, RZ, RZ, RZ, P1 ;  /* 0x000000ffff067224 */ /* 0x000fe200008e06ff */
[----:B0-----:R-:W-:-:S04]  /*0540*/  LEA R2, P1, R3, UR6, 0x2 ;  /* 0x0000000603027c11 */ /* 0x001fc8000f8210ff */
[----:B------:R-:W-:-:S05]  /*0550*/  LEA.HI.X R3, R3, UR7, R6, 0x2, P1 ;  /* 0x0000000703037c11 */ /* 0x000fca00088f1406 */
[----:B------:R-:W2:Y:S04]  /*0560*/  LDG.E R6, desc[UR4][R2.64] ;  /* 0x0000000402067981 */ /* 0x000ea8000c1e1900 */
[----:B------:R-:W3:Y:S04]  /*0570*/  LDG.E R8, desc[UR4][R2.64+0x4] ;  /* 0x0000040402087981 */ /* 0x000ee8000c1e1900 */
[----:B------:R-:W4:Y:S04]  /*0580*/  LDG.E R10, desc[UR4][R2.64+0x8] ;  /* 0x00000804020a7981 */ /* 0x000f28000c1e1900 */
[----:B------:R-:W5:Y:S04]  /*0590*/  LDG.E R12, desc[UR4][R2.64+0xc] ;  /* 0x00000c04020c7981 */ /* 0x000f68000c1e1900 */
[----:B------:R-:W5:Y:S04]  /*05a0*/  LDG.E R14, desc[UR4][R2.64+0x10] ;  /* 0x00001004020e7981 */ /* 0x000f68000c1e1900 */
[----:B------:R-:W5:Y:S04]  /*05b0*/  LDG.E R16, desc[UR4][R2.64+0x14] ;  /* 0x0000140402107981 */ /* 0x000f68000c1e1900 */
[----:B------:R-:W5:Y:S04]  /*05c0*/  LDG.E R18, desc[UR4][R2.64+0x18] ;  /* 0x0000180402127981 */ /* 0x000f68000c1e1900 */
[----:B------:R-:W5:Y:S01]  /*05d0*/  LDG.E R20, desc[UR4][R2.64+0x1c] ;  /* 0x00001c0402147981 */ /* 0x000f62000c1e1900 */
[----:B------:R-:W-:Y:S01]  /*05e0*/  IADD3 R0, PT, PT, R0, 0x8, RZ ;  /* 0x0000000800007810 */ /* 0x000fe20007ffe0ff */
[----:B--2---:R-:W-:-:S04]  /*05f0*/  FADD R7, R17, R6 ;  /* 0x0000000611077221 */ /* 0x004fc80000000000 */
[----:B---3--:R-:W-:Y:S01]  /*0600*/  FADD R9, R7, R8 ;  /* 0x0000000807097221 */ /* 0x008fe20000000000 */
[----:B------:R0:W-:Y:S03]  /*0610*/  STG.E desc[UR4][R2.64], R7 ;  /* 0x0000000702007986 */ /* 0x0001e6000c101904 */
[----:B----4-:R-:W-:Y:S01]  /*0620*/  FADD R11, R9, R10 ;  /* 0x0000000a090b7221 */ /* 0x010fe20000000000 */
[----:B------:R0:W-:Y:S03]  /*0630*/  STG.E desc[UR4][R2.64+0x4], R9 ;  /* 0x0000040902007986 */ /* 0x0001e6000c101904 */
[----:B-----5:R-:W-:Y:S01]  /*0640*/  FADD R13, R11, R12 ;  /* 0x0000000c0b0d7221 */ /* 0x020fe20000000000 */
[----:B------:R0:W-:Y:S03]  /*0650*/  STG.E desc[UR4][R2.64+0x8], R11 ;  /* 0x0000080b02007986 */ /* 0x0001e6000c101904 */
[----:B------:R-:W-:Y:S01]  /*0660*/  FADD R15, R13, R14 ;  /* 0x0000000e0d0f7221 */ /* 0x000fe20000000000 */
[----:B------:R0:W-:Y:S03]  /*0670*/  STG.E desc[UR4][R2.64+0xc], R13 ;  /* 0x00000c0d02007986 */ /* 0x0001e6000c101904 */
[----:B------:R-:W-:Y:S01]  /*0680*/  FADD R19, R15, R16 ;  /* 0x000000100f137221 */ /* 0x000fe20000000000 */
[----:B------:R0:W-:Y:S03]  /*0690*/  STG.E desc[UR4][R2.64+0x10], R15 ;  /* 0x0000100f02007986 */ /* 0x0001e6000c101904 */
[----:B------:R-:W-:Y:S01]  /*06a0*/  FADD R21, R19, R18 ;  /* 0x0000001213157221 */ /* 0x000fe20000000000 */
[----:B------:R0:W-:Y:S03]  /*06b0*/  STG.E desc[UR4][R2.64+0x14], R19 ;  /* 0x0000141302007986 */ /* 0x0001e6000c101904 */
[----:B------:R-:W-:Y:S01]  /*06c0*/  FADD R17, R21, R20 ;  /* 0x0000001415117221 */ /* 0x000fe20000000000 */
[----:B------:R0:W-:Y:S04]  /*06d0*/  STG.E desc[UR4][R2.64+0x18], R21 ;  /* 0x0000181502007986 */ /* 0x0001e8000c101904 */
[----:B------:R0:W-:Y:S02]  /*06e0*/  STG.E desc[UR4][R2.64+0x1c], R17 ;  /* 0x00001c1102007986 */ /* 0x0001e4000c101904 */
.L_x_2:
[----:B------:R-:W-:Y:S05]  /*06f0*/  @!P0 EXIT ;  /* 0x000000000000894d */ /* 0x000fea0003800000 */
[----:B------:R-:W-:Y:S02]  /*0700*/  ISETP.GE.U32.AND P1, PT, R22, 0x4, PT ;  /* 0x000000041600780c */ /* 0x000fe40003f26070 */
[----:B------:R-:W-:-:S04]  /*0710*/  LOP3.LUT R4, R4, 0x3, RZ, 0xc0, !PT ;  /* 0x0000000304047812 */ /* 0x000fc800078ec0ff */
[----:B------:R-:W-:-:S07]  /*0720*/  ISETP.NE.AND P0, PT, R4, RZ, PT ;  /* 0x000000ff0400720c */ /* 0x000fce0003f05270 */
[----:B------:R-:W-:Y:S06]  /*0730*/  @!P1 BRA `(.L_x_3) ;  /* 0x0000000000489947 */ /* 0x000fec0003800000 */
[----:B------:R-:W1:Y:S01]  /*0740*/  LDCU.64 UR6, c[0x0][0x380] ;  /* 0x00007000ff0677ac */ /* 0x000e620008000a00 */
[----:B0-2---:R-:W-:-:S05]  /*0750*/  IADD3 R3, P1, PT, R0, R5, RZ ;  /* 0x0000000500037210 */ /* 0x005fca0007f3e0ff */
[----:B------:R-:W-:Y:S01]  /*0760*/  IMAD.X R6, RZ, RZ, RZ, P1 ;  /* 0x000000ffff067224 */ /* 0x000fe200008e06ff */
[----:B-1----:R-:W-:-:S04]  /*0770*/  LEA R2, P1, R3, UR6, 0x2 ;  /* 0x0000000603027c11 */ /* 0x002fc8000f8210ff */
[----:B------:R-:W-:-:S05]  /*0780*/  LEA.HI.X R3, R3, UR7, R6, 0x2, P1 ;  /* 0x0000000703037c11 */ /* 0x000fca00088f1406 */
[----:B------:R-:W2:Y:S04]  /*0790*/  LDG.E R6, desc[UR4][R2.64] ;  /* 0x0000000402067981 */ /* 0x000ea8000c1e1900 */
[----:B------:R-:W3:Y:S04]  /*07a0*/  LDG.E R8, desc[UR4][R2.64+0x4] ;  /* 0x0000040402087981 */ /* 0x000ee8000c1e1900 */
[----:B------:R-:W4:Y:S04]  /*07b0*/  LDG.E R10, desc[UR4][R2.64+0x8] ;  /* 0x00000804020a7981 */ /* 0x000f28000c1e1900 */
        /* <DEDUP_REMOVED lines=8> */
[----:B------:R1:W-:Y:S04]  /*0840*/  STG.E desc[UR4][R2.64+0x8], R11 ;  /* 0x0000080b02007986 */ /* 0x0003e8000c101904 */
[----:B------:R1:W-:Y:S02]  /*0850*/  STG.E desc[UR4][R2.64+0xc], R17 ;  /* 0x00000c1102007986 */ /* 0x0003e4000c101904 */
.L_x_3:
[----:B------:R-:W-:Y:S05]  /*0860*/  @!P0 EXIT ;  /* 0x000000000000894d */ /* 0x000fea0003800000 */
[----:B------:R-:W3:Y:S01]  /*0870*/  LDCU.64 UR6, c[0x0][0x380] ;  /* 0x00007000ff0677ac */ /* 0x000ee20008000a00 */
[----:B------:R-:W-:Y:S02]  /*0880*/  IADD3 R5, P0, PT, R0, R5, RZ ;  /* 0x0000000500057210 */ /* 0x000fe40007f1e0ff */
[----:B------:R-:W-:-:S03]  /*0890*/  IADD3 R4, PT, PT, -R4, RZ, RZ ;  /* 0x000000ff04047210 */ /* 0x000fc60007ffe1ff */
[----:B012---:R-:W-:Y:S01]  /*08a0*/  IMAD.X R2, RZ, RZ, RZ, P0 ;  /* 0x000000ffff027224 */ /* 0x007fe200000e06ff */
[----:B---3--:R-:W-:-:S04]  /*08b0*/  LEA R0, P1, R5, UR6, 0x2 ;  /* 0x0000000605007c11 */ /* 0x008fc8000f8210ff */
[----:B------:R-:W-:-:S09]  /*08c0*/  LEA.HI.X R5, R5, UR7, R2, 0x2, P1 ;  /* 0x0000000705057c11 */ /* 0x000fd200088f1402 */
.L_x_4:
[----:B0-----:R-:W-:Y:S01]  /*08d0*/  MOV R2, R0 ;  /* 0x0000000000027202 */ /* 0x001fe20000000f00 */
[----:B------:R-:W-:-:S05]  /*08e0*/  IMAD.MOV.U32 R3, RZ, RZ, R5 ;  /* 0x000000ffff037224 */ /* 0x000fca00078e0005 */
[----:B------:R-:W2:Y:S01]  /*08f0*/  LDG.E R0, desc[UR4][R2.64] ;  /* 0x0000000402007981 */ /* 0x000ea2000c1e1900 */
[----:B------:R-:W-:-:S04]  /*0900*/  IADD3 R4, PT, PT, R4, 0x1, RZ ;  /* 0x0000000104047810 */ /* 0x000fc80007ffe0ff */
[----:B------:R-:W-:Y:S01]  /*0910*/  ISETP.NE.AND P0, PT, R4, RZ, PT ;  /* 0x000000ff0400720c */ /* 0x000fe20003f05270 */
[----:B--2---:R-:W-:Y:S01]  /*0920*/  FADD R17, R0, R17 ;  /* 0x0000001100117221 */ /* 0x004fe20000000000 */
[----:B------:R-:W-:-:S04]  /*0930*/  IADD3 R0, P1, PT, R2, 0x4, RZ ;  /* 0x0000000402007810 */ /* 0x000fc80007f3e0ff */
[----:B------:R0:W-:Y:S01]  /*0940*/  STG.E desc[UR4][R2.64], R17 ;  /* 0x0000001102007986 */ /* 0x0001e2000c101904 */
[----:B------:R-:W-:-:S06]  /*0950*/  IADD3.X R5, PT, PT, RZ, R3, RZ, P1, !PT ;  /* 0x00000003ff057210 */ /* 0x000fcc0000ffe4ff */
[----:B------:R-:W-:Y:S05]  /*0960*/  @P0 BRA `(.L_x_4) ;  /* 0xfffffffc00d80947 */ /* 0x000fea000383ffff */
[----:B------:R-:W-:Y:S05]  /*0970*/  EXIT ;  /* 0x000000000000794d */ /* 0x000fea0003800000 */
.L_x_5:
[----:B------:R-:W-:-:S00]  /*0980*/  BRA `(.L_x_5) ;  /* 0xfffffffc00fc7947 */ /* 0x000fc0000383ffff */
[----:B------:R-:W-:-:S00]  /*0990*/  NOP ;  /* 0x0000000000007918 */ /* 0x000fc00000000000 */
        /* <DEDUP_REMOVED lines=14> */
.L_x_24:


//--------------------- .text._Z18NormalDistributionPfi --------------------------
	.section	.text._Z18NormalDistributionPfi,"ax",@progbits
	.align	128
        .global         _Z18NormalDistributionPfi
        .type           _Z18NormalDistributionPfi,@function
        .size           _Z18NormalDistributionPfi,(.L_x_23 - _Z18NormalDistributionPfi)
        .other          _Z18NormalDistributionPfi,@"STO_CUDA_ENTRY STV_DEFAULT"
_Z18NormalDistributionPfi:
.text._Z18NormalDistributionPfi:
[----:B------:R-:W-:Y:S01]  /*0000*/  LDC R1, c[0x0][0x37c] ;  /* 0x0000df00ff017b82 */ /* 0x000fe20000000800 */
[----:B------:R-:W0:Y:S01]  /*0010*/  S2R R3, SR_CTAID.X ;  /* 0x0000000000037919 */ /* 0x000e220000002500 */
[----:B------:R-:W0:Y:S01]  /*0020*/  LDCU UR4, c[0x0][0x360] ;  /* 0x00006c00ff0477ac */ /* 0x000e220008000800 */
[----:B------:R-:W0:Y:S01]  /*0030*/  S2R R0, SR_TID.X ;  /* 0x0000000000007919 */ /* 0x000e220000002100 */
[----:B------:R-:W1:Y:S01]  /*0040*/  LDCU UR5, c[0x0][0x388] ;  /* 0x00007100ff0577ac */ /* 0x000e620008000800 */
[----:B0-----:R-:W-:-:S05]  /*0050*/  IMAD R3, R3, UR4, R0 ;  /* 0x0000000403037c24 */ /* 0x001fca000f8e0200 */
[----:B-1----:R-:W-:-:S13]  /*0060*/  ISETP.GE.AND P0, PT, R3, UR5, PT ;  /* 0x0000000503007c0c */ /* 0x002fda000bf06270 */
[----:B------:R-:W-:Y:S05]  /*0070*/  @P0 EXIT ;  /* 0x000000000000094d */ /* 0x000fea0003800000 */
[----:B------:R-:W0:Y:S01]  /*0080*/  LDC.64 R4, c[0x0][0x380] ;  /* 0x0000e000ff047b82 */ /* 0x000e220000000a00 */
[----:B------:R-:W1:Y:S01]  /*0090*/  LDCU.64 UR4, c[0x0][0x358] ;  /* 0x00006b00ff0477ac */ /* 0x000e620008000a00 */
[----:B0-----:R-:W-:-:S05]  /*00a0*/  IMAD.WIDE R4, R3, 0x4, R4 ;  /* 0x0000000403047825 */ /* 0x001fca00078e0204 */
[----:B-1----:R-:W2:Y:S01]  /*00b0*/  LDG.E R0, desc[UR4][R4.64] ;  /* 0x0000000404007981 */ /* 0x002ea2000c1e1900 */
[----:B------:R-:W-:Y:S01]  /*00c0*/  BSSY.RECONVERGENT B0, `(.L_x_6) ;  /* 0x0000039000007945 */ /* 0x000fe20003800200 */
[----:B------:R-:W-:Y:S01]  /*00d0*/  IMAD.MOV.U32 R3, RZ, RZ, 0x7fffffff ;  /* 0x7fffffffff037424 */ /* 0x000fe200078e00ff */
[----:B--2---:R-:W-:-:S04]  /*00e0*/  FSETP.GE.AND P0, PT, R0, 1, PT ;  /* 0x3f8000000000780b */ /* 0x004fc80003f06000 */
[----:B------:R-:W-:-:S13]  /*00f0*/  FSETP.LE.OR P0, PT, R0, RZ, P0 ;  /* 0x000000ff0000720b */ /* 0x000fda0000703400 */
[----:B------:R-:W-:Y:S05]  /*0100*/  @P0 BRA `(.L_x_7) ;  /* 0x0000000000d00947 */ /* 0x000fea0003800000 */
[----:B------:R-:W-:-:S05]  /*0110*/  FADD R2, R0, -0.5 ;  /* 0xbf00000000027421 */ /* 0x000fca0000000000 */
[----:B------:R-:W-:-:S13]  /*0120*/  FSETP.GEU.AND P0, PT, |R2|, 0.41999998688697814941, PT ;  /* 0x3ed70a3d0200780b */ /* 0x000fda0003f0e200 */
[----:B------:R-:W-:Y:S05]  /*0130*/  @P0 BRA `(.L_x_8) ;  /* 0x0000000000640947 */ /* 0x000fea0003800000 */
[----:B------:R-:W-:Y:S02]  /*0140*/  IMAD.MOV.U32 R3, RZ, RZ, 0x40485f81 ;  /* 0x40485f81ff037424 */ /* 0x000fe400078e00ff */
[----:B------:R-:W-:Y:S01]  /*0150*/  FMUL R0, R2, R2 ;  /* 0x0000000202007220 */ /* 0x000fe20000400000 */
[----:B------:R-:W-:Y:S03]  /*0160*/  BSSY.RECONVERGENT B1, `(.L_x_9) ;  /* 0x0000015000017945 */ /* 0x000fe60003800200 */
[----:B------:R-:W-:-:S04]  /*0170*/  FFMA R3, R0, R3, -21.0622406005859375 ;  /* 0xc1a87f7800037423 */ /* 0x000fc80000000003 */
[----:B------:R-:W-:-:S04]  /*0180*/  FFMA R3, R0, R3, 23.083368301391601562 ;  /* 0x41b8aabd00037423 */ /* 0x000fc80000000003 */
[----:B------:R-:W-:-:S04]  /*0190*/  FFMA R3, R0, R3, -8.4735107421875 ;  /* 0xc107938000037423 */ /* 0x000fc80000000003 */
[----:B------:R-:W-:Y:S01]  /*01a0*/  FFMA R7, R0, R3, 1 ;  /* 0x3f80000000077423 */ /* 0x000fe20000000003 */
[----:B------:R-:W-:-:S03]  /*01b0*/  IMAD.MOV.U32 R3, RZ, RZ, 0x41cb874b ;  /* 0x41cb874bff037424 */ /* 0x000fc600078e00ff */
[----:B------:R-:W0:Y:S01]  /*01c0*/  MUFU.RCP R6, R7 ;  /* 0x0000000700067308 */ /* 0x000e220000001000 */
[----:B------:R-:W-:-:S04]  /*01d0*/  FFMA R3, R0, -R3, 41.39119720458984375 ;  /* 0x4225909600037423 */ /* 0x000fc80000000803 */
[----:B------:R-:W-:-:S04]  /*01e0*/  FFMA R3, R0, R3, -18.614999771118164062 ;  /* 0xc194eb8500037423 */ /* 0x000fc80000000003 */
[----:B------:R-:W-:-:S04]  /*01f0*/  FFMA R3, R0, R3, 2.5066282749176025391 ;  /* 0x40206c9900037423 */ /* 0x000fc80000000003 */
[----:B------:R-:W-:-:S04]  /*0200*/  FMUL R0, R2, R3 ;  /* 0x0000000302007220 */ /* 0x000fc80000400000 */
[----:B------:R-:W1:Y:S01]  /*0210*/  FCHK P0, R0, R7 ;  /* 0x0000000700007302 */ /* 0x000e620000000000 */
[----:B0-----:R-:W-:-:S04]  /*0220*/  FFMA R9, -R7, R6, 1 ;  /* 0x3f80000007097423 */ /* 0x001fc80000000106 */
[----:B------:R-:W-:-:S04]  /*0230*/  FFMA R9, R6, R9, R6 ;  /* 0x0000000906097223 */ /* 0x000fc80000000006 */
[----:B------:R-:W-:-:S04]  /*0240*/  FFMA R2, R0, R9, RZ ;  /* 0x0000000900027223 */ /* 0x000fc800000000ff */
[----:B------:R-:W-:-:S04]  /*0250*/  FFMA R3, -R7, R2, R0 ;  /* 0x0000000207037223 */ /* 0x000fc80000000100 */
[----:B------:R-:W-:Y:S01]  /*0260*/  FFMA R3, R9, R3, R2 ;  /* 0x0000000309037223 */ /* 0x000fe20000000002 */
[----:B-1----:R-:W-:Y:S06]  /*0270*/  @!P0 BRA `(.L_x_10) ;  /* 0x00000000000c8947 */ /* 0x002fec0003800000 */
[----:B------:R-:W-:-:S07]  /*0280*/  MOV R2, 0x2a0 ;  /* 0x000002a000027802 */ /* 0x000fce0000000f00 */
[----:B------:R-:W-:Y:S05]  /*0290*/  CALL.REL.NOINC `($__internal_0_$__cuda_sm3x_div_rn_noftz_f32_slowpath) ;  /* 0x0000000000787944 */ /* 0x000fea0003c00000 */
[----:B------:R-:W-:-:S07]  /*02a0*/  MOV R3, R0 ;  /* 0x0000000000037202 */ /* 0x000fce0000000f00 */
.L_x_10:
[----:B------:R-:W-:Y:S05]  /*02b0*/  BSYNC.RECONVERGENT B1 ;  /* 0x0000000000017941 */ /* 0x000fea0003800200 */
.L_x_9:
[----:B------:R-:W-:Y:S05]  /*02c0*/  BRA `(.L_x_7) ;  /* 0x0000000000607947 */ /* 0x000fea0003800000 */
.L_x_8:
[C---:B------:R-:W-:Y:S01]  /*02d0*/  FADD R3, -R0.reuse, 1 ;  /* 0x3f80000000037421 */ /* 0x040fe20000000100 */
[----:B------:R-:W-:Y:S01]  /*02e0*/  FSETP.GT.AND P0, PT, R0, 0.5, PT ;  /* 0x3f0000000000780b */ /* 0x000fe20003f04000 */
[----:B------:R-:W-:-:S03]  /*02f0*/  IMAD.MOV.U32 R7, RZ, RZ, 0x34d49e28 ;  /* 0x34d49e28ff077424 */ /* 0x000fc600078e00ff */
[----:B------:R-:W-:-:S04]  /*0300*/  FSEL R3, R3, R0, P0 ;  /* 0x0000000003037208 */ /* 0x000fc80000000000 */
[----:B------:R-:W-:-:S13]  /*0310*/  FSETP.GEU.AND P0, PT, |R3|, 1.175494350822287508e-38, PT ;  /* 0x008000000300780b */ /* 0x000fda0003f0e200 */
[----:B------:R-:W-:-:S04]  /*0320*/  @!P0 FMUL R3, R3, 16777216 ;  /* 0x4b80000003038820 */ /* 0x000fc80000400000 */
[----:B------:R-:W0:Y:S02]  /*0330*/  MUFU.LG2 R2, R3 ;  /* 0x0000000300027308 */ /* 0x000e240000000c00 */
[----:B0-----:R-:W-:-:S04]  /*0340*/  @!P0 FADD R2, R2, -24 ;  /* 0xc1c0000002028421 */ /* 0x001fc80000000000 */
[----:B------:R-:W-:-:S05]  /*0350*/  FMUL R2, R2, -0.69314718246459960938 ;  /* 0xbf31721802027820 */ /* 0x000fca0000400000 */
[----:B------:R-:W-:-:S13]  /*0360*/  FSETP.GEU.AND P0, PT, |R2|, 1.175494350822287508e-38, PT ;  /* 0x008000000200780b */ /* 0x000fda0003f0e200 */
[----:B------:R-:W-:-:S04]  /*0370*/  @!P0 FMUL R2, R2, 16777216 ;  /* 0x4b80000002028820 */ /* 0x000fc80000400000 */
[----:B------:R-:W0:Y:S02]  /*0380*/  MUFU.LG2 R6, R2 ;  /* 0x0000000200067308 */ /* 0x000e240000000c00 */
[----:B0-----:R-:W-:Y:S01]  /*0390*/  @!P0 FADD R6, R6, -24 ;  /* 0xc1c0000006068421 */ /* 0x001fe20000000000 */
[----:B------:R-:W-:-:S03]  /*03a0*/  FSETP.GEU.AND P0, PT, R0, 0.5, PT ;  /* 0x3f0000000000780b */ /* 0x000fc60003f0e000 */
[----:B------:R-:W-:-:S04]  /*03b0*/  FMUL R6, R6, 0.69314718246459960938 ;  /* 0x3f31721806067820 */ /* 0x000fc80000400000 */
[----:B------:R-:W-:-:S04]  /*03c0*/  FFMA R7, R6, R7, 2.888167500714189373e-07 ;  /* 0x349b0eac06077423 */ /* 0x000fc80000000007 */
[----:B------:R-:W-:-:S04]  /*03d0*/  FFMA R7, R6, R7, 3.2176787499338388443e-05 ;  /* 0x3806f59006077423 */ /* 0x000fc80000000007 */
[----:B------:R-:W-:-:S04]  /*03e0*/  FFMA R7, R6, R7, 0.00039518965058960020542 ;  /* 0x39cf317506077423 */ /* 0x000fc80000000007 */
[----:B------:R-:W-:-:S04]  /*03f0*/  FFMA R7, R6, R7, 0.0038405728992074728012 ;  /* 0x3b7bb21f06077423 */ /* 0x000fc80000000007 */
[----:B------:R-:W-:-:S04]  /*0400*/  FFMA R7, R6, R7, 0.027643881738185882568 ;  /* 0x3ce2756c06077423 */ /* 0x000fc80000000007 */
[----:B------:R-:W-:-:S04]  /*0410*/  FFMA R7, R6, R7, 0.16079796850681304932 ;  /* 0x3e24a83906077423 */ /* 0x000fc80000000007 */
[----:B------:R-:W-:-:S04]  /*0420*/  FFMA R7, R6, R7, 0.97616899013519287109 ;  /* 0x3f79e63606077423 */ /* 0x000fc80000000007 */
[----:B------:R-:W-:-:S05]  /*0430*/  FFMA R7, R6, R7, 0.3374754786491394043 ;  /* 0x3eacc99606077423 */ /* 0x000fca0000000007 */
[----:B------:R-:W-:-:S07]  /*0440*/  FSEL R3, -R7, R7, !P0 ;  /* 0x0000000707037208 */ /* 0x000fce0004000100 */
.L_x_7:
[----:B------:R-:W-:Y:S05]  /*0450*/  BSYNC.RECONVERGENT B0 ;  /* 0x0000000000007941 */ /* 0x000fea0003800200 */
.L_x_6:
[----:B------:R-:W-:Y:S01]  /*0460*/  STG.E desc[UR4][R4.64], R3 ;  /* 0x0000000304007986 */ /* 0x000fe2000c101904 */
[----:B------:R-:W-:Y:S05]  /*0470*/  EXIT ;  /* 0x000000000000794d */ /* 0x000fea0003800000 */
        .weak           $__internal_0_$__cuda_sm3x_div_rn_noftz_f32_slowpath
        .type           $__internal_0_$__cuda_sm3x_div_rn_noftz_f32_slowpath,@function
        .size           $__internal_0_$__cuda_sm3x_div_rn_noftz_f32_slowpath,(.L_x_23 - $__internal_0_$__cuda_sm3x_div_rn_noftz_f32_slowpath)
$__internal_0_$__cuda_sm3x_div_rn_noftz_f32_slowpath:
[----:B------:R-:W-:Y:S01]  /*0480*/  SHF.R.U32.HI R6, RZ, 0x17, R7 ;  /* 0x00000017ff067819 */ /* 0x000fe20000011607 */
[----:B------:R-:W-:Y:S01]  /*0490*/  BSSY.RECONVERGENT B2, `(.L_x_11) ;  /* 0x0000064000027945 */ /* 0x000fe20003800200 */
[--C-:B------:R-:W-:Y:S01]  /*04a0*/  SHF.R.U32.HI R3, RZ, 0x17, R0.reuse ;  /* 0x00000017ff037819 */ /* 0x100fe20000011600 */
[----:B------:R-:W-:Y:S01]  /*04b0*/  IMAD.MOV.U32 R9, RZ, RZ, R0 ;  /* 0x000000ffff097224 */ /* 0x000fe200078e0000 */
[----:B------:R-:W-:Y:S02]  /*04c0*/  LOP3.LUT R8, R6, 0xff, RZ, 0xc0, !PT ;  /* 0x000000ff06087812 */ /* 0x000fe400078ec0ff */
[----:B------:R-:W-:-:S03]  /*04d0*/  LOP3.LUT R6, R3, 0xff, RZ, 0xc0, !PT ;  /* 0x000000ff03067812 */ /* 0x000fc600078ec0ff */
[----:B------:R-:W-:Y:S01]  /*04e0*/  VIADD R12, R8, 0xffffffff ;  /* 0xffffffff080c7836 */ /* 0x000fe20000000000 */
[----:B------:R-:W-:-:S04]  /*04f0*/  IADD3 R11, PT, PT, R6, -0x1, RZ ;  /* 0xffffffff060b7810 */ /* 0x000fc80007ffe0ff */
[----:B------:R-:W-:-:S04]  /*0500*/  ISETP.GT.U32.AND P0, PT, R12, 0xfd, PT ;  /* 0x000000fd0c00780c */ /* 0x000fc80003f04070 */
[----:B------:R-:W-:-:S13]  /*0510*/  ISETP.GT.U32.OR P0, PT, R11, 0xfd, P0 ;  /* 0x000000fd0b00780c */ /* 0x000fda0000704470 */
[----:B------:R-:W-:Y:S01]  /*0520*/  @!P0 IMAD.MOV.U32 R10, RZ, RZ, RZ ;  /* 0x000000ffff0a8224 */ /* 0x000fe200078e00ff */
[----:B------:R-:W-:Y:S06]  /*0530*/  @!P0 BRA `(.L_x_12) ;  /* 0x0000000000608947 */ /* 0x000fec0003800000 */
[----:B------:R-:W-:Y:S02]  /*0540*/  FSETP.GTU.FTZ.AND P0, PT, |R0|, +INF , PT ;  /* 0x7f8000000000780b */ /* 0x000fe40003f1c200 */
[----:B------:R-:W-:Y:S02]  /*0550*/  FSETP.GTU.FTZ.AND P1, PT, |R7|, +INF , PT ;  /* 0x7f8000000700780b */ /* 0x000fe40003f3c200 */
[----:B------:R-:W-:Y:S02]  /*0560*/  MOV R3, R7 ;  /* 0x0000000700037202 */ /* 0x000fe40000000f00 */
[----:B------:R-:W-:-:S13]  /*0570*/  PLOP3.LUT P0, PT, P0, P1, PT, 0xf8, 0x8f ;  /* 0x00000000008f781c */ /* 0x000fda0000703f70 */
[----:B------:R-:W-:Y:S05]  /*0580*/  @P0 BRA `(.L_x_13) ;  /* 0x00000004004c0947 */ /* 0x000fea0003800000 */
[----:B------:R-:W-:-:S13]  /*0590*/  LOP3.LUT P0, RZ, R7, 0x7fffffff, R9, 0xc8, !PT ;  /* 0x7fffffff07ff7812 */ /* 0x000fda000780c809 */
[----:B------:R-:W-:Y:S05]  /*05a0*/  @!P0 BRA `(.L_x_14) ;  /* 0x00000004003c8947 */ /* 0x000fea0003800000 */
[C---:B------:R-:W-:Y:S02]  /*05b0*/  FSETP.NEU.FTZ.AND P2, PT, |R0|.reuse, +INF , PT ;  /* 0x7f8000000000780b */ /* 0x040fe40003f5d200 */
[----:B------:R-:W-:Y:S02]  /*05c0*/  FSETP.NEU.FTZ.AND P1, PT, |R3|, +INF , PT ;  /* 0x7f8000000300780b */ /* 0x000fe40003f3d200 */
[----:B------:R-:W-:-:S11]  /*05d0*/  FSETP.NEU.FTZ.AND P0, PT, |R0|, +INF , PT ;  /* 0x7f8000000000780b */ /* 0x000fd60003f1d200 */
[----:B------:R-:W-:Y:S05]  /*05e0*/  @!P1 BRA !P2, `(.L_x_14) ;  /* 0x00000004002c9947 */ /* 0x000fea0005000000 */
[----:B------:R-:W-:-:S04]  /*05f0*/  LOP3.LUT P2, RZ, R9, 0x7fffffff, RZ, 0xc0, !PT ;  /* 0x7fffffff09ff7812 */ /* 0x000fc8000784c0ff */
[----:B------:R-:W-:-:S13]  /*0600*/  PLOP3.LUT P1, PT, P1, P2, PT, 0x2f, 0xf2 ;  /* 0x0000000000f2781c */ /* 0x000fda0000f24577 */
[----:B------:R-:W-:Y:S05]  /*0610*/  @P1 BRA `(.L_x_15) ;  /* 0x0000000400181947 */ /* 0x000fea0003800000 */
[----:B------:R-:W-:-:S04]  /*0620*/  LOP3.LUT P1, RZ, R7, 0x7fffffff, RZ, 0xc0, !PT ;  /* 0x7fffffff07ff7812 */ /* 0x000fc8000782c0ff */
[----:B------:R-:W-:-:S13]  /*0630*/  PLOP3.LUT P0, PT, P0, P1, PT, 0x2f, 0xf2 ;  /* 0x0000000000f2781c */ /* 0x000fda0000702577 */
[----:B------:R-:W-:Y:S05]  /*0640*/  @P0 BRA `(.L_x_16) ;  /* 0x0000000400000947 */ /* 0x000fea0003800000 */
[----:B------:R-:W-:Y:S02]  /*0650*/  ISETP.GE.AND P0, PT, R11, RZ, PT ;  /* 0x000000ff0b00720c */ /* 0x000fe40003f06270 */
[----:B------:R-:W-:-:S11]  /*0660*/  ISETP.GE.AND P1, PT, R12, RZ, PT ;  /* 0x000000ff0c00720c */ /* 0x000fd60003f26270 */
[----:B------:R-:W-:Y:S02]  /*0670*/  @P0 IMAD.MOV.U32 R10, RZ, RZ, RZ ;  /* 0x000000ffff0a0224 */ /* 0x000fe400078e00ff */
[----:B------:R-:W-:Y:S01]  /*0680*/  @!P0 FFMA R9, R0, 1.84467440737095516160e+19, RZ ;  /* 0x5f80000000098823 */ /* 0x000fe200000000ff */
[----:B------:R-:W-:Y:S02]  /*0690*/  @!P0 IMAD.MOV.U32 R10, RZ, RZ, -0x40 ;  /* 0xffffffc0ff0a8424 */ /* 0x000fe400078e00ff */
[----:B------:R-:W-:-:S03]  /*06a0*/  @!P1 FFMA R7, R3, 1.84467440737095516160e+19, RZ ;  /* 0x5f80000003079823 */ /* 0x000fc600000000ff */
[----:B------:R-:W-:-:S07]  /*06b0*/  @!P1 IADD3 R10, PT, PT, R10, 0x40, RZ ;  /* 0x000000400a0a9810 */ /* 0x000fce0007ffe0ff */
.L_x_12:
[----:B------:R-:W-:Y:S01]  /*06c0*/  LEA R0, R8, 0xc0800000, 0x17 ;  /* 0xc080000008007811 */ /* 0x000fe200078eb8ff */
[----:B------:R-:W-:Y:S01]  /*06d0*/  VIADD R6, R6, 0xffffff81 ;  /* 0xffffff8106067836 */ /* 0x000fe20000000000 */
[----:B------:R-:W-:Y:S03]  /*06e0*/  BSSY.RECONVERGENT B3, `(.L_x_17) ;  /* 0x0000035000037945 */ /* 0x000fe60003800200 */
[----:B------:R-:W-:Y:S02]  /*06f0*/  IMAD.IADD R7, R7, 0x1, -R0 ;  /* 0x0000000107077824 */ /* 0x000fe400078e0a00 */
[C---:B------:R-:W-:Y:S02]  /*0700*/  IMAD R0, R6.reuse, -0x800000, R9 ;  /* 0xff80000006007824 */ /* 0x040fe400078e0209 */
[----:B------:R0:W1:Y:S01]  /*0710*/  MUFU.RCP R3, R7 ;  /* 0x0000000700037308 */ /* 0x0000620000001000 */
[----:B------:R-:W-:Y:S01]  /*0720*/  FADD.FTZ R11, -R7, -RZ ;  /* 0x800000ff070b7221 */ /* 0x000fe20000010100 */
[----:B0-----:R-:W-:-:S04]  /*0730*/  IADD3 R7, PT, PT, R6, 0x7f, -R8 ;  /* 0x0000007f06077810 */ /* 0x001fc80007ffe808 */
[----:B------:R-:W-:Y:S01]  /*0740*/  IADD3 R7, PT, PT, R7, R10, RZ ;  /* 0x0000000a07077210 */ /* 0x000fe20007ffe0ff */
[----:B-1----:R-:W-:-:S04]  /*0750*/  FFMA R12, R3, R11, 1 ;  /* 0x3f800000030c7423 */ /* 0x002fc8000000000b */
[----:B------:R-:W-:-:S04]  /*0760*/  FFMA R14, R3, R12, R3 ;  /* 0x0000000c030e7223 */ /* 0x000fc80000000003 */
[----:B------:R-:W-:-:S04]  /*0770*/  FFMA R3, R0, R14, RZ ;  /* 0x0000000e00037223 */ /* 0x000fc800000000ff */
[----:B------:R-:W-:-:S04]  /*0780*/  FFMA R12, R11, R3, R0 ;  /* 0x000000030b0c7223 */ /* 0x000fc80000000000 */
[----:B------:R-:W-:-:S04]  /*0790*/  FFMA R9, R14, R12, R3 ;  /* 0x0000000c0e097223 */ /* 0x000fc80000000003 */
[----:B------:R-:W-:-:S04]  /*07a0*/  FFMA R12, R11, R9, R0 ;  /* 0x000000090b0c7223 */ /* 0x000fc80000000000 */
[----:B------:R-:W-:-:S05]  /*07b0*/  FFMA R0, R14, R12, R9 ;  /* 0x0000000c0e007223 */ /* 0x000fca0000000009 */
[----:B------:R-:W-:-:S04]  /*07c0*/  SHF.R.U32.HI R3, RZ, 0x17, R0 ;  /* 0x00000017ff037819 */ /* 0x000fc80000011600 */
[----:B------:R-:W-:-:S05]  /*07d0*/  LOP3.LUT R3, R3, 0xff, RZ, 0xc0, !PT ;  /* 0x000000ff03037812 */ /* 0x000fca00078ec0ff */
[----:B------:R-:W-:-:S04]  /*07e0*/  IMAD.IADD R10, R3, 0x1, R7 ;  /* 0x00000001030a7824 */ /* 0x000fc800078e0207 */
[----:B------:R-:W-:-:S05]  /*07f0*/  VIADD R3, R10, 0xffffffff ;  /* 0xffffffff0a037836 */ /* 0x000fca0000000000 */
[----:B------:R-:W-:-:S13]  /*0800*/  ISETP.GE.U32.AND P0, PT, R3, 0xfe, PT ;  /* 0x000000fe0300780c */ /* 0x000fda0003f06070 */
[----:B------:R-:W-:Y:S05]  /*0810*/  @!P0 BRA `(.L_x_18) ;  /* 0x0000000000808947 */ /* 0x000fea0003800000 */
[----:B------:R-:W-:-:S13]  /*0820*/  ISETP.GT.AND P0, PT, R10, 0xfe, PT ;  /* 0x000000fe0a00780c */ /* 0x000fda0003f04270 */
[----:B------:R-:W-:Y:S05]  /*0830*/  @P0 BRA `(.L_x_19) ;  /* 0x00000000006c0947 */ /* 0x000fea0003800000 */
[----:B------:R-:W-:-:S13]  /*0840*/  ISETP.GE.AND P0, PT, R10, 0x1, PT ;  /* 0x000000010a00780c */ /* 0x000fda0003f06270 */
[----:B------:R-:W-:Y:S05]  /*0850*/  @P0 BRA `(.L_x_20) ;  /* 0x0000000000740947 */ /* 0x000fea0003800000 */
[----:B------:R-:W-:Y:S02]  /*0860*/  ISETP.GE.AND P0, PT, R10, -0x18, PT ;  /* 0xffffffe80a00780c */ /* 0x000fe40003f06270 */
[----:B------:R-:W-:-:S11]  /*0870*/  LOP3.LUT R0, R0, 0x80000000, RZ, 0xc0, !PT ;  /* 0x8000000000007812 */ /* 0x000fd600078ec0ff */
[----:B------:R-:W-:Y:S05]  /*0880*/  @!P0 BRA `(.L_x_20) ;  /* 0x0000000000688947 */ /* 0x000fea0003800000 */
[-CC-:B------:R-:W-:Y:S01]  /*0890*/  FFMA.RZ R3, R14, R12.reuse, R9.reuse ;  /* 0x0000000c0e037223 */ /* 0x180fe2000000c009 */
[----:B------:R-:W-:Y:S01]  /*08a0*/  IADD3 R8, PT, PT, R10, 0x20, RZ ;  /* 0x000000200a087810 */ /* 0x000fe20007ffe0ff */
[-CC-:B------:R-:W-:Y:S01]  /*08b0*/  FFMA.RM R6, R14, R12.reuse, R9.reuse ;  /* 0x0000000c0e067223 */ /* 0x180fe20000004009 */
[----:B------:R-:W-:Y:S02]  /*08c0*/  ISETP.NE.AND P2, PT, R10, RZ, PT ;  /* 0x000000ff0a00720c */ /* 0x000fe40003f45270 */
[----:B------:R-:W-:Y:S01]  /*08d0*/  LOP3.LUT R7, R3, 0x7fffff, RZ, 0xc0, !PT ;  /* 0x007fffff03077812 */ /* 0x000fe200078ec0ff */
[----:B------:R-:W-:Y:S01]  /*08e0*/  FFMA.RP R3, R14, R12, R9 ;  /* 0x0000000c0e037223 */ /* 0x000fe20000008009 */
[----:B------:R-:W-:Y:S01]  /*08f0*/  IMAD.MOV R9, RZ, RZ, -R10 ;  /* 0x000000ffff097224 */ /* 0x000fe200078e0a0a */
[----:B------:R-:W-:Y:S02]  /*0900*/  ISETP.NE.AND P1, PT, R10, RZ, PT ;  /* 0x000000ff0a00720c */ /* 0x000fe40003f25270 */
[----:B------:R-:W-:-:S02]  /*0910*/  LOP3.LUT R7, R7, 0x800000, RZ, 0xfc, !PT ;  /* 0x0080000007077812 */ /* 0x000fc400078efcff */
[----:B------:R-:W-:Y:S02]  /*0920*/  FSETP.NEU.FTZ.AND P0, PT, R3, R6, PT ;  /* 0x000000060300720b */ /* 0x000fe40003f1d000 */
[----:B------:R-:W-:Y:S02]  /*0930*/  SHF.L.U32 R8, R7, R8, RZ ;  /* 0x0000000807087219 */ /* 0x000fe400000006ff */
[----:B------:R-:W-:Y:S02]  /*0940*/  SEL R6, R9, RZ, P2 ;  /* 0x000000ff09067207 */ /* 0x000fe40001000000 */
[----:B------:R-:W-:Y:S02]  /*0950*/  ISETP.NE.AND P1, PT, R8, RZ, P1 ;  /* 0x000000ff0800720c */ /* 0x000fe40000f25270 */
[----:B------:R-:W-:Y:S02]  /*0960*/  SHF.R.U32.HI R6, RZ, R6, R7 ;  /* 0x00000006ff067219 */ /* 0x000fe40000011607 */
[----:B------:R-:W-:-:S02]  /*0970*/  PLOP3.LUT P0, PT, P0, P1, PT, 0xf8, 0x8f ;  /* 0x00000000008f781c */ /* 0x000fc40000703f70 */
[----:B------:R-:W-:Y:S02]  /*0980*/  SHF.R.U32.HI R8, RZ, 0x1, R6 ;  /* 0x00000001ff087819 */ /* 0x000fe40000011606 */
[----:B------:R-:W-:-:S04]  /*0990*/  SEL R3, RZ, 0x1, !P0 ;  /* 0x00000001ff037807 */ /* 0x000fc80004000000 */
[----:B------:R-:W-:-:S04]  /*09a0*/  LOP3.LUT R3, R3, 0x1, R8, 0xf8, !PT ;  /* 0x0000000103037812 */ /* 0x000fc800078ef808 */
[----:B------:R-:W-:-:S05]  /*09b0*/  LOP3.LUT R3, R3, R6, RZ, 0xc0, !PT ;  /* 0x0000000603037212 */ /* 0x000fca00078ec0ff */
[----:B------:R-:W-:-:S05]  /*09c0*/  IMAD.IADD R3, R8, 0x1, R3 ;  /* 0x0000000108037824 */ /* 0x000fca00078e0203 */
[----:B------:R-:W-:Y:S01]  /*09d0*/  LOP3.LUT R0, R3, R0, RZ, 0xfc, !PT ;  /* 0x0000000003007212 */ /* 0x000fe200078efcff */
[----:B------:R-:W-:Y:S06]  /*09e0*/  BRA `(.L_x_20) ;  /* 0x0000000000107947 */ /* 0x000fec0003800000 */
.L_x_19:
[----:B------:R-:W-:-:S04]  /*09f0*/  LOP3.LUT R0, R0, 0x80000000, RZ, 0xc0, !PT ;  /* 0x8000000000007812 */ /* 0x000fc800078ec0ff */
[----:B------:R-:W-:Y:S01]  /*0a00*/  LOP3.LUT R0, R0, 0x7f800000, RZ, 0xfc, !PT ;  /* 0x7f80000000007812 */ /* 0x000fe200078efcff */
[----:B------:R-:W-:Y:S06]  /*0a10*/  BRA `(.L_x_20) ;  /* 0x0000000000047947 */ /* 0x000fec0003800000 */
.L_x_18:
[----:B------:R-:W-:-:S07]  /*0a20*/  LEA R0, R7, R0, 0x17 ;  /* 0x0000000007007211 */ /* 0x000fce00078eb8ff */
.L_x_20:
[----:B------:R-:W-:Y:S05]  /*0a30*/  BSYNC.RECONVERGENT B3 ;  /* 0x0000000000037941 */ /* 0x000fea0003800200 */
.L_x_17:
[----:B------:R-:W-:Y:S05]  /*0a40*/  BRA `(.L_x_21) ;  /* 0x0000000000207947 */ /* 0x000fea0003800000 */
.L_x_16:
[----:B------:R-:W-:-:S04]  /*0a50*/  LOP3.LUT R0, R7, 0x80000000, R9, 0x48, !PT ;  /* 0x8000000007007812 */ /* 0x000fc800078e4809 */
[----:B------:R-:W-:Y:S01]  /*0a60*/  LOP3.LUT R0, R0, 0x7f800000, RZ, 0xfc, !PT ;  /* 0x7f80000000007812 */ /* 0x000fe200078efcff */
[----:B------:R-:W-:Y:S06]  /*0a70*/  BRA `(.L_x_21) ;  /* 0x0000000000147947 */ /* 0x000fec0003800000 */
.L_x_15:
[----:B------:R-:W-:Y:S01]  /*0a80*/  LOP3.LUT R0, R7, 0x80000000, R9, 0x48, !PT ;  /* 0x8000000007007812 */ /* 0x000fe200078e4809 */
[----:B------:R-:W-:Y:S06]  /*0a90*/  BRA `(.L_x_21) ;  /* 0x00000000000c7947 */ /* 0x000fec0003800000 */
.L_x_14:
[----:B------:R-:W0:Y:S01]  /*0aa0*/  MUFU.RSQ R0, -QNAN ;  /* 0xffc0000000007908 */ /* 0x000e220000001400 */
[----:B------:R-:W-:Y:S05]  /*0ab0*/  BRA `(.L_x_21) ;  /* 0x0000000000047947 */ /* 0x000fea0003800000 */
.L_x_13:
[----:B------:R-:W-:-:S07]  /*0ac0*/  FADD.FTZ R0, R0, R3 ;  /* 0x0000000300007221 */ /* 0x000fce0000010000 */
.L_x_21:
[----:B------:R-:W-:Y:S05]  /*0ad0*/  BSYNC.RECONVERGENT B2 ;  /* 0x0000000000027941 */ /* 0x000fea0003800200 */
.L_x_11:
[----:B------:R-:W-:-:S04]  /*0ae0*/  IMAD.MOV.U32 R3, RZ, RZ, 0x0 ;  /* 0x00000000ff037424 */ /* 0x000fc800078e00ff */
[----:B0-----:R-:W-:Y:S05]  /*0af0*/  RET.REL.NODEC R2 `(_Z18NormalDistributionPfi) ;  /* 0xfffffff402407950 */ /* 0x001fea0003c3ffff */
.L_x_22:
        /* <DEDUP_REMOVED lines=16> */
.L_x_23:


//--------------------- .nv.shared.reserved.0     --------------------------
	.section	.nv.shared.reserved.0,"aw",@nobits
	.weak		__nv_reservedSMEM_offset_0_alias
	.size		__nv_reservedSMEM_offset_0_alias, 0, 64
	.other		__nv_reservedSMEM_offset_0_alias,@"STO_CUDA_RESERVED_SHARED STV_DEFAULT"
__nv_reservedSMEM_offset_0_alias:
	.zero		0
	.zero		64


//--------------------- .nv.constant0._Z6CumSumPfi --------------------------
	.section	.nv.constant0._Z6CumSumPfi,"a",@progbits
	.sectionflags	@""
	.align	4
.nv.constant0._Z6CumSumPfi:
	.zero		908


//--------------------- .nv.constant0._Z18NormalDistributionPfi --------------------------
	.section	.nv.constant0._Z18NormalDistributionPfi,"a",@progbits
	.sectionflags	@""
	.align	4
.nv.constant0._Z18NormalDistributionPfi:
	.zero		908


//--------------------- SYMBOLS --------------------------

	.type		.nv.reservedSmem.offset0,@object
	.size		.nv.reservedSmem.offset0,0x4
